//
// Generated by NVIDIA NVVM Compiler
//
// Compiler Build ID: CL-36424714
// Cuda compilation tools, release 13.0, V13.0.88
// Based on NVVM 20.0.0
//

.version 9.0
.target sm_100
.address_size 64

	// .globl	_Z10cuda_hellov
.extern .func  (.param .b32 func_retval0) vprintf
(
	.param .b64 vprintf_param_0,
	.param .b64 vprintf_param_1
)
;
.global .align 1 .b8 $str[41] = {72, 101, 108, 108, 111, 44, 32, 119, 111, 114, 108, 100, 44, 32, 102, 114, 111, 109, 32, 116, 104, 114, 101, 97, 100, 32, 37, 100, 44, 32, 98, 108, 111, 99, 107, 32, 37, 100, 33, 10};

.visible .entry _Z10cuda_hellov()
{
	.local .align 8 .b8 	__local_depot0[8];
	.reg .b64 	%SP;
	.reg .b64 	%SPL;
	.reg .b32 	%r<5>;
	.reg .b64 	%rd<5>;

	mov.u64 	%SPL, __local_depot0;
	cvta.local.u64 	%SP, %SPL;
	add.u64 	%rd1, %SP, 0;
	add.u64 	%rd2, %SPL, 0;
	mov.u32 	%r1, %tid.x;
	mov.u32 	%r2, %ctaid.x;
	st.local.v2.u32 	[%rd2], {%r1, %r2};
	mov.u64 	%rd3, $str;
	cvta.global.u64 	%rd4, %rd3;
	{ // callseq 0, 0
	.param .b64 param0;
	st.param.b64 	[param0], %rd4;
	.param .b64 param1;
	st.param.b64 	[param1], %rd1;
	.param .b32 retval0;
	call.uni (retval0), 
	vprintf, 
	(
	param0, 
	param1
	);
	ld.param.b32 	%r3, [retval0];
	} // callseq 0
	ret;

}


// ===== COMPILED SASS (sm_100) =====

	.target	sm_100

	.elftype	@"ET_EXEC"


//--------------------- .note.nv.tkinfo           --------------------------
	.section	.note.nv.tkinfo,"",@"SHT_NOTE"
	.sectionflags	@"SHF_NOTE_NV_TKINFO"
	.tkinfo
        /*0018*/ 	.word	0x00000002
        /*0030*/ 	.string	""
        /*0030*/ 	.string	"ptxas"
        /*0030*/ 	.string	"Cuda compilation tools, release 13.0, V13.0.88"
        /*0030*/ 	.string	"Build cuda_13.0.r13.0/compiler.36424714_0"
        /*0030*/ 	.string	"-arch sm_100 -m 64 "



//--------------------- .note.nv.cuinfo           --------------------------
	.section	.note.nv.cuinfo,"",@"SHT_NOTE"
	.sectionflags	@"SHF_NOTE_NV_CUINFO"
        /*0018*/ 	.short	0x0002
        /*001a*/ 	.short	0x0064
        /*001c*/ 	.short	0x0082
	.zero		2


//--------------------- .nv.info                  --------------------------
	.section	.nv.info,"",@"SHT_CUDA_INFO"
	.align	4


	//----- nvinfo : EIATTR_REGCOUNT
	.align		4
        /*0000*/ 	.byte	0x04, 0x2f
        /*0002*/ 	.short	(.L_2 - .L_1)
	.align		4
.L_1:
        /*0004*/ 	.word	index@(_Z10cuda_hellov)
        /*0008*/ 	.word	0x00000018


	//----- nvinfo : EIATTR_FRAME_SIZE
	.align		4
.L_2:
        /*000c*/ 	.byte	0x04, 0x11
        /*000e*/ 	.short	(.L_4 - .L_3)
	.align		4
.L_3:
        /*0010*/ 	.word	index@(_Z10cuda_hellov)
        /*0014*/ 	.word	0x00000008


	//----- nvinfo : EIATTR_MIN_STACK_SIZE
	.align		4
.L_4:
        /*0018*/ 	.byte	0x04, 0x12
        /*001a*/ 	.short	(.L_6 - .L_5)
	.align		4
.L_5:
        /*001c*/ 	.word	index@(_Z10cuda_hellov)
        /*0020*/ 	.word	0x00000008
.L_6:


//--------------------- .nv.compat                --------------------------
	.section	.nv.compat,"",@"SHT_CUDA_COMPAT_INFO"
	.align	4
        /*0000*/ 	.byte	0x02, 0x09, 0x00, 0x00, 0x02, 0x02, 0x01, 0x00, 0x02, 0x05, 0x05, 0x00, 0x03, 0x07, 0x01, 0x01
        /*0010*/ 	.byte	0x02, 0x03, 0x00, 0x00, 0x02, 0x06, 0x01, 0x00, 0x04, 0x0b, 0x08, 0x00, 0x09, 0x00, 0x00, 0x00
        /*0020*/ 	.byte	0x00, 0x00, 0x00, 0x00


//--------------------- .nv.info._Z10cuda_hellov  --------------------------
	.section	.nv.info._Z10cuda_hellov,"",@"SHT_CUDA_INFO"
	.sectionflags	@""
	.align	4


	//----- nvinfo : EIATTR_CUDA_API_VERSION
	.align		4
        /*0000*/ 	.byte	0x04, 0x37
        /*0002*/ 	.short	(.L_8 - .L_7)
.L_7:
        /*0004*/ 	.word	0x00000082


	//----- nvinfo : EIATTR_SPARSE_MMA_MASK
	.align		4
.L_8:
        /*0008*/ 	.byte	0x03, 0x50
        /*000a*/ 	.short	0x0000


	//----- nvinfo : EIATTR_MAXREG_COUNT
	.align		4
        /*000c*/ 	.byte	0x03, 0x1b
        /*000e*/ 	.short	0x00ff


	//----- nvinfo : EIATTR_EXTERNS
	.align		4
        /*0010*/ 	.byte	0x04, 0x0f
        /*0012*/ 	.short	(.L_10 - .L_9)


	//   ....[0]....
	.align		4
.L_9:
        /*0014*/ 	.word	index@(vprintf)


	//----- nvinfo : EIATTR_MERCURY_ISA_VERSION
	.align		4
.L_10:
        /*0018*/ 	.byte	0x03, 0x5f
        /*001a*/ 	.short	0x0101


	//----- nvinfo : EIATTR_VRC_CTA_INIT_COUNT
	.align		4
        /*001c*/ 	.byte	0x02, 0x4a
	.zero		1
	.zero		1


	//----- nvinfo : EIATTR_SYSCALL_OFFSETS
	.align		4
        /*0020*/ 	.byte	0x04, 0x46
        /*0022*/ 	.short	(.L_12 - .L_11)


	//   ....[0]....
.L_11:
        /*0024*/ 	.word	0x000000f0


	//----- nvinfo : EIATTR_EXIT_INSTR_OFFSETS
	.align		4
.L_12:
        /*0028*/ 	.byte	0x04, 0x1c
        /*002a*/ 	.short	(.L_14 - .L_13)


	//   ....[0]....
.L_13:
        /*002c*/ 	.word	0x00000100


	//----- nvinfo : EIATTR_SW_WAR
	.align		4
.L_14:
        /*0030*/ 	.byte	0x04, 0x36
        /*0032*/ 	.short	(.L_16 - .L_15)
.L_15:
        /*0034*/ 	.word	0x00000008
.L_16:


//--------------------- .nv.callgraph             --------------------------
	.section	.nv.callgraph,"",@"SHT_CUDA_CALLGRAPH"
	.align	4
	.sectionentsize	8
	.align		4
        /*0000*/ 	.word	0x00000000
	.align		4
        /*0004*/ 	.word	0xffffffff
	.align		4
        /*0008*/ 	.word	index@(_Z10cuda_hellov)
	.align		4
        /*000c*/ 	.word	index@(vprintf)
	.align		4
        /*0010*/ 	.word	0x00000000
	.align		4
        /*0014*/ 	.word	0xfffffffe
	.align		4
        /*0018*/ 	.word	0x00000000
	.align		4
        /*001c*/ 	.word	0xfffffffd
	.align		4
        /*0020*/ 	.word	0x00000000
	.align		4
        /*0024*/ 	.word	0xfffffffc


//--------------------- .nv.constant4             --------------------------
	.section	.nv.constant4,"a",@progbits
	.align	8
	.align		8
.nv.constant4:
        /*0000*/ 	.dword	vprintf
	.align		8
        /*0008*/ 	.dword	$str


//--------------------- .text._Z10cuda_hellov     --------------------------
	.section	.text._Z10cuda_hellov,"ax",@progbits
	.align	128
        .global         _Z10cuda_hellov
        .type           _Z10cuda_hellov,@function
        .size           _Z10cuda_hellov,(.L_x_2 - _Z10cuda_hellov)
        .other          _Z10cuda_hellov,@"STO_CUDA_ENTRY STV_DEFAULT"
_Z10cuda_hellov:
.text._Z10cuda_hellov:
[----:B------:R-:W0:Y:S01]  /*0000*/  LDC R1, c[0x0][0x37c] ;  /* 0x0000df00ff017b82 */ /* 0x000e220000000800 */
[----:B------:R-:W1:Y:S01]  /*0010*/  S2R R8, SR_TID.X ;  /* 0x0000000000087919 */ /* 0x000e620000002100 */
[----:B0-----:R-:W-:Y:S01]  /*0020*/  VIADD R1, R1, 0xfffffff8 ;  /* 0xfffffff801017836 */ /* 0x001fe20000000000 */
[----:B------:R-:W-:Y:S01]  /*0030*/  MOV R0, 0x0 ;  /* 0x0000000000007802 */ /* 0x000fe20000000f00 */
[----:B------:R-:W0:Y:S01]  /*0040*/  LDCU UR4, c[0x0][0x2f8] ;  /* 0x00005f00ff0477ac */ /* 0x000e220008000800 */
[----:B------:R-:W1:Y:S03]  /*0050*/  S2R R9, SR_CTAID.X ;  /* 0x0000000000097919 */ /* 0x000e660000002500 */
[----:B------:R2:W3:Y:S01]  /*0060*/  LDC.64 R2, c[0x4][R0] ;  /* 0x0100000000027b82 */ /* 0x0004e20000000a00 */
[----:B------:R-:W4:Y:S01]  /*0070*/  LDCU.64 UR6, c[0x4][0x8] ;  /* 0x01000100ff0677ac */ /* 0x000f220008000a00 */
[----:B------:R-:W5:Y:S01]  /*0080*/  LDCU UR5, c[0x0][0x2fc] ;  /* 0x00005f80ff0577ac */ /* 0x000f620008000800 */
[----:B0-----:R-:W-:Y:S01]  /*0090*/  IADD3 R6, P0, PT, R1, UR4, RZ ;  /* 0x0000000401067c10 */ /* 0x001fe2000ff1e0ff */
[----:B----4-:R-:W-:Y:S01]  /*00a0*/  IMAD.U32 R4, RZ, RZ, UR6 ;  /* 0x00000006ff047e24 */ /* 0x010fe2000f8e00ff */
[----:B------:R-:W-:-:S03]  /*00b0*/  MOV R5, UR7 ;  /* 0x0000000700057c02 */ /* 0x000fc60008000f00 */
[----:B-----5:R-:W-:Y:S01]  /*00c0*/  IMAD.X R7, RZ, RZ, UR5, P0 ;  /* 0x00000005ff077e24 */ /* 0x020fe200080e06ff */
[----:B-1----:R2:W-:Y:S07]  /*00d0*/  STL.64 [R1], R8 ;  /* 0x0000000801007387 */ /* 0x0025ee0000100a00 */
[----:B------:R-:W-:-:S07]  /*00e0*/  LEPC R20, `(.L_x_0) ;  /* 0x000000001014794e */ /* 0x000fce0000000000 */
[----:B--23--:R-:W-:Y:S05]  /*00f0*/  CALL.ABS.NOINC R2 ;  /* 0x0000000002007343 */ /* 0x00cfea0003c00000 */
.L_x_0:
[----:B------:R-:W-:Y:S05]  /*0100*/  EXIT ;  /* 0x000000000000794d */ /* 0x000fea0003800000 */
.L_x_1:
[----:B------:R-:W-:-:S00]  /*0110*/  BRA `(.L_x_1) ;  /* 0xfffffffc00fc7947 */ /* 0x000fc0000383ffff */
[----:B------:R-:W-:-:S00]  /*0120*/  NOP ;  /* 0x0000000000007918 */ /* 0x000fc00000000000 */
        /* <DEDUP_REMOVED lines=13> */
.L_x_2:


//--------------------- .nv.global.init           --------------------------
	.section	.nv.global.init,"aw",@progbits
.nv.global.init:
	.type		$str,@object
	.size		$str,(.L_0 - $str)
$str:
        /*0000*/ 	.byte	0x48, 0x65, 0x6c, 0x6c, 0x6f, 0x2c, 0x20, 0x77, 0x6f, 0x72, 0x6c, 0x64, 0x2c, 0x20, 0x66, 0x72
        /*0010*/ 	.byte	0x6f, 0x6d, 0x20, 0x74, 0x68, 0x72, 0x65, 0x61, 0x64, 0x20, 0x25, 0x64, 0x2c, 0x20, 0x62, 0x6c
        /*0020*/ 	.byte	0x6f, 0x63, 0x6b, 0x20, 0x25, 0x64, 0x21, 0x0a, 0x00
.L_0:


//--------------------- .nv.shared.reserved.0     --------------------------
	.section	.nv.shared.reserved.0,"aw",@nobits
	.weak		__nv_reservedSMEM_offset_0_alias
	.size		__nv_reservedSMEM_offset_0_alias, 0, 64
	.other		__nv_reservedSMEM_offset_0_alias,@"STO_CUDA_RESERVED_SHARED STV_DEFAULT"
__nv_reservedSMEM_offset_0_alias:
	.zero		0
	.zero		64


//--------------------- .nv.constant0._Z10cuda_hellov --------------------------
	.section	.nv.constant0._Z10cuda_hellov,"a",@progbits
	.sectionflags	@""
	.align	4
.nv.constant0._Z10cuda_hellov:
	.zero		896


//--------------------- SYMBOLS --------------------------

	.type		.nv.reservedSmem.offset0,@object
	.size		.nv.reservedSmem.offset0,0x4
	.type		vprintf,@function
